	.headerflags	@"EF_CUDA_TEXMODE_UNIFIED EF_CUDA_64BIT_ADDRESS EF_CUDA_ACCELERATORS EF_CUDA_SM90 EF_CUDA_VIRTUAL_SM(EF_CUDA_SM90)"
	.elftype	@"ET_EXEC"


//--------------------- .nv.info                  --------------------------
	.section	.nv.info,"",@"SHT_CUDA_INFO"
	.align	4


	//----- nvinfo : EIATTR_REGCOUNT
	.align		4
        /*0000*/ 	.byte	0x04, 0x2f
        /*0002*/ 	.short	(.L_1 - .L_0)
	.align		4
.L_0:
        /*0004*/ 	.word	index@(triton_poi_fused_convolution_max_pool2d_with_indices_relu_19)
        /*0008*/ 	.word	0x00000020


	//----- nvinfo : EIATTR_MIN_STACK_SIZE
	.align		4
.L_1:
        /*000c*/ 	.byte	0x04, 0x12
        /*000e*/ 	.short	(.L_3 - .L_2)
	.align		4
.L_2:
        /*0010*/ 	.word	index@(triton_poi_fused_convolution_max_pool2d_with_indices_relu_19)
        /*0014*/ 	.word	0x00000000


	//----- nvinfo : EIATTR_FRAME_SIZE
	.align		4
.L_3:
        /*0018*/ 	.byte	0x04, 0x11
        /*001a*/ 	.short	(.L_5 - .L_4)
	.align		4
.L_4:
        /*001c*/ 	.word	index@(triton_poi_fused_convolution_max_pool2d_with_indices_relu_19)
        /*0020*/ 	.word	0x00000000


	//----- nvinfo : EIATTR_MIN_STACK_SIZE
	.align		4
.L_5:
        /*0024*/ 	.byte	0x04, 0x12
        /*0026*/ 	.short	(.L_7 - .L_6)
	.align		4
.L_6:
        /*0028*/ 	.word	index@(triton_poi_fused_convolution_max_pool2d_with_indices_relu_19)
        /*002c*/ 	.word	0x00000000
.L_7:


//--------------------- .nv.info.triton_poi_fused_convolution_max_pool2d_with_indices_relu_19 --------------------------
	.section	.nv.info.triton_poi_fused_convolution_max_pool2d_with_indices_relu_19,"",@"SHT_CUDA_INFO"
	.sectionflags	@""
	.align	4


	//----- nvinfo : EIATTR_CUDA_API_VERSION
	.align		4
        /*0000*/ 	.byte	0x04, 0x37
        /*0002*/ 	.short	(.L_9 - .L_8)
.L_8:
        /*0004*/ 	.word	0x0000007c


	//----- nvinfo : EIATTR_KPARAM_INFO
	.align		4
.L_9:
        /*0008*/ 	.byte	0x04, 0x17
        /*000a*/ 	.short	(.L_11 - .L_10)
.L_10:
        /*000c*/ 	.word	0x00000000
        /*0010*/ 	.short	0x0004
        /*0012*/ 	.short	0x001c
        /*0014*/ 	.byte	0x00, 0xf0, 0x11, 0x00


	//----- nvinfo : EIATTR_KPARAM_INFO
	.align		4
.L_11:
        /*0018*/ 	.byte	0x04, 0x17
        /*001a*/ 	.short	(.L_13 - .L_12)
.L_12:
        /*001c*/ 	.word	0x00000000
        /*0020*/ 	.short	0x0003
        /*0022*/ 	.short	0x0018
        /*0024*/ 	.byte	0x00, 0xf0, 0x11, 0x00


	//----- nvinfo : EIATTR_KPARAM_INFO
	.align		4
.L_13:
        /*0028*/ 	.byte	0x04, 0x17
        /*002a*/ 	.short	(.L_15 - .L_14)
.L_14:
        /*002c*/ 	.word	0x00000000
        /*0030*/ 	.short	0x0002
        /*0032*/ 	.short	0x0010
        /*0034*/ 	.byte	0x00, 0xf4, 0x21, 0x00


	//----- nvinfo : EIATTR_KPARAM_INFO
	.align		4
.L_15:
        /*0038*/ 	.byte	0x04, 0x17
        /*003a*/ 	.short	(.L_17 - .L_16)
.L_16:
        /*003c*/ 	.word	0x00000000
        /*0040*/ 	.short	0x0001
        /*0042*/ 	.short	0x0008
        /*0044*/ 	.byte	0x00, 0xf4, 0x21, 0x00


	//----- nvinfo : EIATTR_KPARAM_INFO
	.align		4
.L_17:
        /*0048*/ 	.byte	0x04, 0x17
        /*004a*/ 	.short	(.L_19 - .L_18)
.L_18:
        /*004c*/ 	.word	0x00000000
        /*0050*/ 	.short	0x0000
        /*0052*/ 	.short	0x0000
        /*0054*/ 	.byte	0x00, 0xf4, 0x21, 0x00


	//----- nvinfo : EIATTR_SPARSE_MMA_MASK
	.align		4
.L_19:
        /*0058*/ 	.byte	0x03, 0x50
        /*005a*/ 	.short	0x0000


	//----- nvinfo : EIATTR_MAXREG_COUNT
	.align		4
        /*005c*/ 	.byte	0x03, 0x1b
        /*005e*/ 	.short	0x00ff


	//----- nvinfo : EIATTR_EXIT_INSTR_OFFSETS
	.align		4
        /*0060*/ 	.byte	0x04, 0x1c
        /*0062*/ 	.short	(.L_21 - .L_20)


	//   ....[0]....
.L_20:
        /*0064*/ 	.word	0x00000b90


	//   ....[1]....
        /*0068*/ 	.word	0x00000c10


	//----- nvinfo : EIATTR_REQNTID
	.align		4
.L_21:
        /*006c*/ 	.byte	0x04, 0x10
        /*006e*/ 	.short	(.L_23 - .L_22)
.L_22:
        /*0070*/ 	.word	0x00000100
        /*0074*/ 	.word	0x00000001
        /*0078*/ 	.word	0x00000001


	//----- nvinfo : EIATTR_CBANK_PARAM_SIZE
	.align		4
.L_23:
        /*007c*/ 	.byte	0x03, 0x19
        /*007e*/ 	.short	0x0020


	//----- nvinfo : EIATTR_PARAM_CBANK
	.align		4
        /*0080*/ 	.byte	0x04, 0x0a
        /*0082*/ 	.short	(.L_25 - .L_24)
	.align		4
.L_24:
        /*0084*/ 	.word	index@(.nv.constant0.triton_poi_fused_convolution_max_pool2d_with_indices_relu_19)
        /*0088*/ 	.short	0x0210
        /*008a*/ 	.short	0x0020


	//----- nvinfo : EIATTR_SW_WAR
	.align		4
.L_25:
        /*008c*/ 	.byte	0x04, 0x36
        /*008e*/ 	.short	(.L_27 - .L_26)
.L_26:
        /*0090*/ 	.word	0x00000008
.L_27:


//--------------------- .nv.callgraph             --------------------------
	.section	.nv.callgraph,"",@"SHT_CUDA_CALLGRAPH"
	.align	4
	.sectionentsize	8
	.align		4
        /*0000*/ 	.word	0x00000000
	.align		4
        /*0004*/ 	.word	0xffffffff
	.align		4
        /*0008*/ 	.word	0x00000000
	.align		4
        /*000c*/ 	.word	0xfffffffe
	.align		4
        /*0010*/ 	.word	0x00000000
	.align		4
        /*0014*/ 	.word	0xfffffffd
	.align		4
        /*0018*/ 	.word	0x00000000
	.align		4
        /*001c*/ 	.word	0xfffffffc


//--------------------- .text.triton_poi_fused_convolution_max_pool2d_with_indices_relu_19 --------------------------
	.section	.text.triton_poi_fused_convolution_max_pool2d_with_indices_relu_19,"ax",@progbits
	.sectionflags	@"SHF_BARRIERS=1"
	.align	128
        .global         triton_poi_fused_convolution_max_pool2d_with_indices_relu_19
        .type           triton_poi_fused_convolution_max_pool2d_with_indices_relu_19,@function
        .size           triton_poi_fused_convolution_max_pool2d_with_indices_relu_19,(.L_x_1 - triton_poi_fused_convolution_max_pool2d_with_indices_relu_19)
        .other          triton_poi_fused_convolution_max_pool2d_with_indices_relu_19,@"STO_CUDA_ENTRY STV_DEFAULT"
triton_poi_fused_convolution_max_pool2d_with_indices_relu_19:
.text.triton_poi_fused_convolution_max_pool2d_with_indices_relu_19:
[----:B------:R-:W0:Y:S01]  /*0000*/  LDC R1, c[0x0][0x28] ;  /* 0x00000a00ff017b82 */ /* 0x000e220000000800 */
[----:B------:R-:W1:Y:S07]  /*0010*/  S2R R0, SR_CTAID.Y ;  /* 0x0000000000007919 */ /* 0x000e6e0000002600 */
[----:B------:R-:W2:Y:S01]  /*0020*/  LDC.64 R18, c[0x0][0x210] ;  /* 0x00008400ff127b82 */ /* 0x000ea20000000a00 */
[----:B------:R-:W-:Y:S01]  /*0030*/  ULDC.64 UR6, c[0x0][0x208] ;  /* 0x0000820000067ab9 */ /* 0x000fe20000000a00 */
[----:B------:R-:W3:Y:S01]  /*0040*/  S2R R5, SR_TID.X ;  /* 0x0000000000057919 */ /* 0x000ee20000002100 */
[----:B------:R-:W4:Y:S05]  /*0050*/  S2R R27, SR_CTAID.X ;  /* 0x00000000001b7919 */ /* 0x000f2a0000002500 */
[----:B------:R-:W5:Y:S01]  /*0060*/  LDC.64 R16, c[0x0][0x218] ;  /* 0x00008600ff107b82 */ /* 0x000f620000000a00 */
[----:B-1----:R-:W-:Y:S01]  /*0070*/  IMAD.SHL.U32 R3, R0, 0x40, RZ ;  /* 0x0000004000037824 */ /* 0x002fe200078e00ff */
[----:B------:R-:W-:Y:S01]  /*0080*/  SHF.R.S32.HI R2, RZ, 0x19, R0 ;  /* 0x00000019ff027819 */ /* 0x000fe20000011400 */
[----:B---3--:R-:W-:-:S03]  /*0090*/  IMAD.SHL.U32 R0, R5, 0x4, RZ ;  /* 0x0000000405007824 */ /* 0x008fc600078e00ff */
[----:B------:R-:W-:Y:S01]  /*00a0*/  SGXT R2, R2, 0x1 ;  /* 0x000000010202781a */ /* 0x000fe20000000200 */
[----:B----4-:R-:W-:Y:S01]  /*00b0*/  IMAD.SHL.U32 R27, R27, 0x40, RZ ;  /* 0x000000401b1b7824 */ /* 0x010fe200078e00ff */
[----:B------:R-:W-:-:S04]  /*00c0*/  LOP3.LUT R21, R3, 0x3c, R0, 0xf8, !PT ;  /* 0x0000003c03157812 */ /* 0x000fc800078ef800 */
[----:B------:R-:W-:Y:S02]  /*00d0*/  LEA.HI R4, R2, R21, RZ, 0x9 ;  /* 0x0000001502047211 */ /* 0x000fe400078f48ff */
[----:B------:R-:W-:Y:S02]  /*00e0*/  SHF.R.U32.HI R2, RZ, 0x4, R5 ;  /* 0x00000004ff027819 */ /* 0x000fe40000011605 */
[----:B------:R-:W-:Y:S02]  /*00f0*/  LOP3.LUT R6, R4, 0xfffffe00, RZ, 0xc0, !PT ;  /* 0xfffffe0004067812 */ /* 0x000fe400078ec0ff */
[----:B------:R-:W-:-:S03]  /*0100*/  SGXT.U32 R2, R2, 0x4 ;  /* 0x000000040202781a */ /* 0x000fc60000000000 */
[----:B------:R-:W-:Y:S01]  /*0110*/  IMAD.IADD R21, R21, 0x1, -R6 ;  /* 0x0000000115157824 */ /* 0x000fe200078e0a06 */
[----:B------:R-:W-:Y:S01]  /*0120*/  LOP3.LUT R7, R27, 0x30, R2, 0xfe, !PT ;  /* 0x000000301b077812 */ /* 0x000fe200078efe02 */
[----:B------:R-:W-:Y:S01]  /*0130*/  IMAD.SHL.U32 R6, R4, 0x40, RZ ;  /* 0x0000004004067824 */ /* 0x000fe200078e00ff */
[----:B------:R-:W-:Y:S02]  /*0140*/  LOP3.LUT R5, R27, 0x10, R2, 0xfe, !PT ;  /* 0x000000101b057812 */ /* 0x000fe400078efe02 */
[----:B------:R-:W-:Y:S02]  /*0150*/  LOP3.LUT R4, R27, R2, RZ, 0xfc, !PT ;  /* 0x000000021b047212 */ /* 0x000fe400078efcff */
[----:B------:R-:W-:Y:S02]  /*0160*/  LOP3.LUT R8, R6, 0xffff8000, RZ, 0xc0, !PT ;  /* 0xffff800006087812 */ /* 0x000fe400078ec0ff */
[----:B------:R-:W-:Y:S02]  /*0170*/  LOP3.LUT R6, R27, 0x20, R2, 0xfe, !PT ;  /* 0x000000201b067812 */ /* 0x000fe400078efe02 */
[----:B------:R-:W-:Y:S01]  /*0180*/  ISETP.GE.AND P3, PT, R7, 0x40, PT ;  /* 0x000000400700780c */ /* 0x000fe20003f66270 */
[----:B------:R-:W-:Y:S01]  /*0190*/  IMAD.IADD R8, R21, 0x1, R8 ;  /* 0x0000000115087824 */ /* 0x000fe200078e0208 */
[----:B------:R-:W-:-:S02]  /*01a0*/  ISETP.GE.AND P1, PT, R5, 0x40, PT ;  /* 0x000000400500780c */ /* 0x000fc40003f26270 */
[----:B------:R-:W-:Y:S02]  /*01b0*/  CS2R R12, SRZ ;  /* 0x00000000000c7805 */ /* 0x000fe4000001ff00 */
[C---:B------:R-:W-:Y:S01]  /*01c0*/  ISETP.GE.AND P0, PT, R4.reuse, 0x40, PT ;  /* 0x000000400400780c */ /* 0x040fe20003f06270 */
[--C-:B------:R-:W-:Y:S01]  /*01d0*/  IMAD R25, R4, 0x200, R8.reuse ;  /* 0x0000020004197824 */ /* 0x100fe200078e0208 */
[C---:B------:R-:W-:Y:S01]  /*01e0*/  ISETP.GE.AND P2, PT, R6.reuse, 0x40, PT ;  /* 0x000000400600780c */ /* 0x040fe20003f46270 */
[--C-:B------:R-:W-:Y:S01]  /*01f0*/  IMAD R23, R5, 0x200, R8.reuse ;  /* 0x0000020005177824 */ /* 0x100fe200078e0208 */
[----:B------:R-:W-:Y:S01]  /*0200*/  CS2R R14, SRZ ;  /* 0x00000000000e7805 */ /* 0x000fe2000001ff00 */
[--C-:B------:R-:W-:Y:S01]  /*0210*/  IMAD R29, R6, 0x200, R8.reuse ;  /* 0x00000200061d7824 */ /* 0x100fe200078e0208 */
[----:B------:R-:W-:Y:S01]  /*0220*/  CS2R R4, SRZ ;  /* 0x0000000000047805 */ /* 0x000fe2000001ff00 */
[----:B------:R-:W-:Y:S01]  /*0230*/  IMAD R9, R7, 0x200, R8 ;  /* 0x0000020007097824 */ /* 0x000fe200078e0208 */
[----:B------:R-:W-:Y:S01]  /*0240*/  CS2R R6, SRZ ;  /* 0x0000000000067805 */ /* 0x000fe2000001ff00 */
[----:B--2---:R-:W-:-:S04]  /*0250*/  IMAD.WIDE R22, R23, 0x4, R18 ;  /* 0x0000000417167825 */ /* 0x004fc800078e0212 */
[--C-:B------:R-:W-:Y:S01]  /*0260*/  IMAD.WIDE R24, R25, 0x4, R18.reuse ;  /* 0x0000000419187825 */ /* 0x100fe200078e0212 */
[----:B------:R1:W2:Y:S03]  /*0270*/  @!P1 LDG.E.EL.128 R4, desc[UR6][R22.64] ;  /* 0x0000000616049981 */ /* 0x0002a6000c2e1d00 */
[----:B------:R-:W-:-:S04]  /*0280*/  IMAD.WIDE R28, R29, 0x4, R18 ;  /* 0x000000041d1c7825 */ /* 0x000fc800078e0212 */
[----:B------:R-:W-:-:S04]  /*0290*/  IMAD.WIDE R18, R9, 0x4, R18 ;  /* 0x0000000409127825 */ /* 0x000fc800078e0212 */
[----:B-----5:R-:W-:Y:S01]  /*02a0*/  IMAD.WIDE R16, R21, 0x4, R16 ;  /* 0x0000000415107825 */ /* 0x020fe200078e0210 */
[----:B------:R-:W3:Y:S01]  /*02b0*/  @!P3 LDG.E.EL.128 R12, desc[UR6][R18.64] ;  /* 0x00000006120cb981 */ /* 0x000ee2000c2e1d00 */
[----:B------:R-:W-:Y:S02]  /*02c0*/  CS2R R8, SRZ ;  /* 0x0000000000087805 */ /* 0x000fe4000001ff00 */
[----:B------:R-:W-:Y:S02]  /*02d0*/  CS2R R10, SRZ ;  /* 0x00000000000a7805 */ /* 0x000fe4000001ff00 */
[----:B------:R-:W-:Y:S02]  /*02e0*/  CS2R R20, SRZ ;  /* 0x0000000000147805 */ /* 0x000fe4000001ff00 */
[----:B-1----:R-:W-:Y:S02]  /*02f0*/  CS2R R22, SRZ ;  /* 0x0000000000167805 */ /* 0x002fe4000001ff00 */
[----:B------:R1:W4:Y:S04]  /*0300*/  @!P2 LDG.E.EL.128 R8, desc[UR6][R28.64] ;  /* 0x000000061c08a981 */ /* 0x000328000c2e1d00 */
[----:B------:R-:W2:Y:S04]  /*0310*/  LDG.E.EL.128 R16, desc[UR6][R16.64] ;  /* 0x0000000610107981 */ /* 0x000ea8000c2e1d00 */
[----:B------:R5:W3:Y:S01]  /*0320*/  @!P0 LDG.E.EL.128 R20, desc[UR6][R24.64] ;  /* 0x0000000618148981 */ /* 0x000ae2000c2e1d00 */
[----:B------:R-:W-:-:S02]  /*0330*/  LOP3.LUT R0, R27, 0x3c, R0, 0xf8, !PT ;  /* 0x0000003c1b007812 */ /* 0x000fc400078ef800 */
[----:B-1----:R-:W-:Y:S02]  /*0340*/  LOP3.LUT R29, R3, R2, RZ, 0xfc, !PT ;  /* 0x00000002031d7212 */ /* 0x002fe400078efcff */
[----:B------:R-:W-:Y:S02]  /*0350*/  LOP3.LUT R27, R3, 0x10, R2, 0xfe, !PT ;  /* 0x00000010031b7812 */ /* 0x000fe400078efe02 */
[----:B-----5:R-:W-:Y:S02]  /*0360*/  LOP3.LUT R25, R3, 0x20, R2, 0xfe, !PT ;  /* 0x0000002003197812 */ /* 0x020fe400078efe02 */
[----:B------:R-:W-:Y:S02]  /*0370*/  LOP3.LUT R3, R3, 0x30, R2, 0xfe, !PT ;  /* 0x0000003003037812 */ /* 0x000fe400078efe02 */
[----:B------:R-:W1:Y:S01]  /*0380*/  S2R R2, SR_TID.X ;  /* 0x0000000000027919 */ /* 0x000e620000002100 */
[----:B------:R-:W5:Y:S01]  /*0390*/  S2UR UR5, SR_CgaCtaId ;  /* 0x00000000000579c3 */ /* 0x000f620000008800 */
[----:B------:R-:W-:-:S02]  /*03a0*/  UMOV UR4, 0x400 ;  /* 0x0000040000047882 */ /* 0x000fc40000000000 */
[----:B-----5:R-:W-:Y:S01]  /*03b0*/  UPRMT UR4, UR5, 0x654, UR4 ;  /* 0x0000065405047896 */ /* 0x020fe20008000004 */
[----:B------:R-:W-:Y:S01]  /*03c0*/  IMAD R25, R25, 0x40, R0 ;  /* 0x0000004019197824 */ /* 0x000fe200078e0200 */
[C---:B--2---:R-:W-:Y:S01]  /*03d0*/  FSETP.GEU.AND P6, PT, R16.reuse, -R4, PT ;  /* 0x800000041000720b */ /* 0x044fe20003fce000 */
[C---:B------:R-:W-:Y:S01]  /*03e0*/  FADD R4, R16.reuse, R4 ;  /* 0x0000000410047221 */ /* 0x040fe20000000000 */
[C---:B----4-:R-:W-:Y:S01]  /*03f0*/  FSETP.GEU.AND P3, PT, R16.reuse, -R8, PT ;  /* 0x800000081000720b */ /* 0x050fe20003f6e000 */
[C---:B------:R-:W-:Y:S01]  /*0400*/  FADD R8, R16.reuse, R8 ;  /* 0x0000000810087221 */ /* 0x040fe20000000000 */
[----:B---3--:R-:W-:Y:S02]  /*0410*/  FSETP.GEU.AND P1, PT, R16, -R12, PT ;  /* 0x8000000c1000720b */ /* 0x008fe40003f2e000 */
[----:B------:R-:W-:Y:S01]  /*0420*/  FSEL R4, R4, RZ, P6 ;  /* 0x000000ff04047208 */ /* 0x000fe20003000000 */
[C---:B------:R-:W-:Y:S01]  /*0430*/  FADD R12, R16.reuse, R12 ;  /* 0x0000000c100c7221 */ /* 0x040fe20000000000 */
[C---:B------:R-:W-:Y:S01]  /*0440*/  FSETP.GEU.AND P5, PT, R17.reuse, -R5, PT ;  /* 0x800000051100720b */ /* 0x040fe20003fae000 */
[C---:B------:R-:W-:Y:S01]  /*0450*/  FADD R5, R17.reuse, R5 ;  /* 0x0000000511057221 */ /* 0x040fe20000000000 */
[C---:B------:R-:W-:Y:S01]  /*0460*/  FSETP.GEU.AND P2, PT, R17.reuse, -R9, PT ;  /* 0x800000091100720b */ /* 0x040fe20003f4e000 */
[C---:B------:R-:W-:Y:S01]  /*0470*/  FADD R9, R17.reuse, R9 ;  /* 0x0000000911097221 */ /* 0x040fe20000000000 */
[C---:B------:R-:W-:Y:S01]  /*0480*/  FSETP.GEU.AND P0, PT, R17.reuse, -R13, PT ;  /* 0x8000000d1100720b */ /* 0x040fe20003f0e000 */
[C---:B------:R-:W-:Y:S01]  /*0490*/  FADD R13, R17.reuse, R13 ;  /* 0x0000000d110d7221 */ /* 0x040fe20000000000 */
[C---:B------:R-:W-:Y:S01]  /*04a0*/  FSETP.GEU.AND P6, PT, R17.reuse, -R21, PT ;  /* 0x800000151100720b */ /* 0x040fe20003fce000 */
[----:B------:R-:W-:Y:S01]  /*04b0*/  FADD R21, R17, R21 ;  /* 0x0000001511157221 */ /* 0x000fe20000000000 */
[C---:B------:R-:W-:Y:S01]  /*04c0*/  FSETP.GEU.AND P4, PT, R16.reuse, -R20, PT ;  /* 0x800000141000720b */ /* 0x040fe20003f8e000 */
[----:B------:R-:W-:Y:S01]  /*04d0*/  FADD R16, R16, R20 ;  /* 0x0000001410107221 */ /* 0x000fe20000000000 */
[----:B-1----:R-:W-:Y:S01]  /*04e0*/  IMAD.SHL.U32 R17, R2, 0x100, RZ ;  /* 0x0000010002117824 */ /* 0x002fe200078e00ff */
[----:B------:R-:W-:-:S02]  /*04f0*/  SHF.R.U32.HI R20, RZ, 0x4, R2 ;  /* 0x00000004ff147819 */ /* 0x000fc40000011602 */
[----:B------:R-:W-:Y:S02]  /*0500*/  FSEL R8, R8, RZ, P3 ;  /* 0x000000ff08087208 */ /* 0x000fe40001800000 */
[----:B------:R-:W-:Y:S02]  /*0510*/  SGXT.U32 R20, R20, 0x4 ;  /* 0x000000041414781a */ /* 0x000fe40000000000 */
[----:B------:R-:W-:Y:S02]  /*0520*/  LOP3.LUT R17, R17, 0xf00, RZ, 0xc0, !PT ;  /* 0x00000f0011117812 */ /* 0x000fe400078ec0ff */
[----:B------:R-:W-:Y:S02]  /*0530*/  FSEL R16, R16, RZ, P4 ;  /* 0x000000ff10107208 */ /* 0x000fe40002000000 */
[----:B------:R-:W-:Y:S02]  /*0540*/  FSEL R5, R5, RZ, P5 ;  /* 0x000000ff05057208 */ /* 0x000fe40002800000 */
[C---:B------:R-:W-:Y:S01]  /*0550*/  FSETP.GEU.AND P3, PT, R18.reuse, -R6, PT ;  /* 0x800000061200720b */ /* 0x040fe20003f6e000 */
[C---:B------:R-:W-:Y:S01]  /*0560*/  FADD R6, R18.reuse, R6 ;  /* 0x0000000612067221 */ /* 0x040fe20000000000 */
[C---:B------:R-:W-:Y:S01]  /*0570*/  FSETP.GEU.AND P4, PT, R18.reuse, -R10, PT ;  /* 0x8000000a1200720b */ /* 0x040fe20003f8e000 */
[C---:B------:R-:W-:Y:S01]  /*0580*/  FADD R10, R18.reuse, R10 ;  /* 0x0000000a120a7221 */ /* 0x040fe20000000000 */
[C---:B------:R-:W-:Y:S01]  /*0590*/  FSETP.GEU.AND P5, PT, R18.reuse, -R14, PT ;  /* 0x8000000e1200720b */ /* 0x040fe20003fae000 */
[----:B------:R-:W-:Y:S01]  /*05a0*/  FADD R14, R18, R14 ;  /* 0x0000000e120e7221 */ /* 0x000fe20000000000 */
[----:B------:R-:W-:-:S02]  /*05b0*/  FSEL R24, R21, RZ, P6 ;  /* 0x000000ff15187208 */ /* 0x000fc40003000000 */
[C---:B------:R-:W-:Y:S01]  /*05c0*/  FSETP.GEU.AND P6, PT, R18.reuse, -R22, PT ;  /* 0x800000161200720b */ /* 0x040fe20003fce000 */
[----:B------:R-:W-:Y:S01]  /*05d0*/  FADD R18, R18, R22 ;  /* 0x0000001612127221 */ /* 0x000fe20000000000 */
[C---:B------:R-:W-:Y:S02]  /*05e0*/  LOP3.LUT R22, R17.reuse, R20, RZ, 0xfc, !PT ;  /* 0x0000001411167212 */ /* 0x040fe400078efcff */
[C---:B------:R-:W-:Y:S02]  /*05f0*/  LOP3.LUT R20, R17.reuse, 0x40, RZ, 0xfc, !PT ;  /* 0x0000004011147812 */ /* 0x040fe400078efcff */
[C---:B------:R-:W-:Y:S02]  /*0600*/  LOP3.LUT R26, R17.reuse, 0x80, RZ, 0xfc, !PT ;  /* 0x00000080111a7812 */ /* 0x040fe400078efcff */
[C---:B------:R-:W-:Y:S02]  /*0610*/  LOP3.LUT R28, R17.reuse, 0xc0, RZ, 0xfc, !PT ;  /* 0x000000c0111c7812 */ /* 0x040fe400078efcff */
[----:B------:R-:W-:-:S02]  /*0620*/  LEA.HI R21, R17, UR4, RZ, 0x1c ;  /* 0x0000000411157c11 */ /* 0x000fc4000f8fe0ff */
[----:B------:R-:W-:Y:S02]  /*0630*/  LEA.HI R20, R20, UR4, RZ, 0x1c ;  /* 0x0000000414147c11 */ /* 0x000fe4000f8fe0ff */
[----:B------:R-:W-:Y:S02]  /*0640*/  FSEL R9, R9, RZ, P2 ;  /* 0x000000ff09097208 */ /* 0x000fe40001000000 */
[----:B------:R-:W-:Y:S02]  /*0650*/  LEA.HI R17, R26, UR4, RZ, 0x1c ;  /* 0x000000041a117c11 */ /* 0x000fe4000f8fe0ff */
[C---:B------:R-:W-:Y:S01]  /*0660*/  FSETP.GEU.AND P2, PT, R19.reuse, -R23, PT ;  /* 0x800000171300720b */ /* 0x040fe20003f4e000 */
[C---:B------:R-:W-:Y:S01]  /*0670*/  FADD R23, R19.reuse, R23 ;  /* 0x0000001713177221 */ /* 0x040fe20000000000 */
[----:B------:R-:W-:Y:S01]  /*0680*/  LEA.HI R28, R28, UR4, RZ, 0x1c ;  /* 0x000000041c1c7c11 */ /* 0x000fe2000f8fe0ff */
[----:B------:R-:W-:Y:S01]  /*0690*/  IMAD R21, R22, 0x4, R21 ;  /* 0x0000000416157824 */ /* 0x000fe200078e0215 */
[----:B------:R-:W-:Y:S01]  /*06a0*/  FSEL R6, R6, RZ, P3 ;  /* 0x000000ff06067208 */ /* 0x000fe20001800000 */
[C---:B------:R-:W-:Y:S01]  /*06b0*/  IMAD R20, R22.reuse, 0x4, R20 ;  /* 0x0000000416147824 */ /* 0x040fe200078e0214 */
[----:B------:R-:W-:Y:S01]  /*06c0*/  FSETP.GEU.AND P3, PT, R19, -R7, PT ;  /* 0x800000071300720b */ /* 0x000fe20003f6e000 */
[----:B------:R-:W-:-:S02]  /*06d0*/  IMAD R17, R22, 0x4, R17 ;  /* 0x0000000416117824 */ /* 0x000fc400078e0211 */
[----:B------:R-:W-:Y:S01]  /*06e0*/  FADD R7, R19, R7 ;  /* 0x0000000713077221 */ /* 0x000fe20000000000 */
[----:B------:R-:W-:Y:S01]  /*06f0*/  FSEL R18, R18, RZ, P6 ;  /* 0x000000ff12127208 */ /* 0x000fe20003000000 */
[----:B------:R-:W-:Y:S01]  /*0700*/  IMAD R22, R22, 0x4, R28 ;  /* 0x0000000416167824 */ /* 0x000fe200078e021c */
[----:B------:R-:W-:Y:S01]  /*0710*/  FSEL R23, R23, RZ, P2 ;  /* 0x000000ff17177208 */ /* 0x000fe20001000000 */
[----:B------:R1:W-:Y:S01]  /*0720*/  STS [R21], R16 ;  /* 0x0000001015007388 */ /* 0x0003e20000000800 */
[C---:B------:R-:W-:Y:S01]  /*0730*/  FSETP.GEU.AND P6, PT, R19.reuse, -R11, PT ;  /* 0x8000000b1300720b */ /* 0x040fe20003fce000 */
[----:B------:R-:W-:Y:S01]  /*0740*/  FADD R11, R19, R11 ;  /* 0x0000000b130b7221 */ /* 0x000fe20000000000 */
[----:B------:R-:W-:Y:S01]  /*0750*/  FSEL R7, R7, RZ, P3 ;  /* 0x000000ff07077208 */ /* 0x000fe20001800000 */
[----:B------:R-:W-:Y:S01]  /*0760*/  STS [R20+0x100], R24 ;  /* 0x0001001814007388 */ /* 0x000fe20000000800 */
[----:B------:R-:W-:-:S03]  /*0770*/  FSETP.GEU.AND P2, PT, R19, -R15, PT ;  /* 0x8000000f1300720b */ /* 0x000fc60003f4e000 */
[----:B------:R2:W-:Y:S01]  /*0780*/  STS [R17+0x200], R18 ;  /* 0x0002001211007388 */ /* 0x0005e20000000800 */
[----:B------:R-:W-:Y:S01]  /*0790*/  FADD R15, R19, R15 ;  /* 0x0000000f130f7221 */ /* 0x000fe20000000000 */
[----:B------:R-:W-:Y:S02]  /*07a0*/  FSEL R10, R10, RZ, P4 ;  /* 0x000000ff0a0a7208 */ /* 0x000fe40002000000 */
[----:B------:R-:W-:Y:S01]  /*07b0*/  STS [R22+0x300], R23 ;  /* 0x0003001716007388 */ /* 0x000fe20000000800 */
[----:B------:R-:W-:-:S03]  /*07c0*/  FSEL R11, R11, RZ, P6 ;  /* 0x000000ff0b0b7208 */ /* 0x000fc60003000000 */
[----:B------:R3:W-:Y:S01]  /*07d0*/  STS [R21+0x40], R4 ;  /* 0x0000400415007388 */ /* 0x0007e20000000800 */
[----:B------:R-:W-:Y:S02]  /*07e0*/  FSEL R12, R12, RZ, P1 ;  /* 0x000000ff0c0c7208 */ /* 0x000fe40000800000 */
[----:B------:R-:W-:Y:S01]  /*07f0*/  FSEL R13, R13, RZ, P0 ;  /* 0x000000ff0d0d7208 */ /* 0x000fe20000000000 */
[----:B------:R4:W-:Y:S01]  /*0800*/  STS [R20+0x140], R5 ;  /* 0x0001400514007388 */ /* 0x0009e20000000800 */
[----:B------:R-:W-:Y:S01]  /*0810*/  FSEL R14, R14, RZ, P5 ;  /* 0x000000ff0e0e7208 */ /* 0x000fe20002800000 */
[----:B-1----:R-:W-:Y:S01]  /*0820*/  IMAD.SHL.U32 R16, R2, 0x4, RZ ;  /* 0x0000000402107824 */ /* 0x002fe200078e00ff */
[----:B--2---:R-:W1:Y:S01]  /*0830*/  LDC.64 R18, c[0x0][0x220] ;  /* 0x00008800ff127b82 */ /* 0x004e620000000a00 */
[----:B------:R2:W-:Y:S01]  /*0840*/  STS [R17+0x240], R6 ;  /* 0x0002400611007388 */ /* 0x0005e20000000800 */
[----:B------:R-:W-:-:S03]  /*0850*/  FSEL R15, R15, RZ, P2 ;  /* 0x000000ff0f0f7208 */ /* 0x000fc60001000000 */
[----:B------:R5:W-:Y:S04]  /*0860*/  STS [R22+0x340], R7 ;  /* 0x0003400716007388 */ /* 0x000be80000000800 */
[----:B------:R-:W-:Y:S04]  /*0870*/  STS [R21+0x80], R8 ;  /* 0x0000800815007388 */ /* 0x000fe80000000800 */
[----:B------:R1:W-:Y:S04]  /*0880*/  STS [R20+0x180], R9 ;  /* 0x0001800914007388 */ /* 0x0003e80000000800 */
[----:B------:R-:W-:Y:S04]  /*0890*/  STS [R17+0x280], R10 ;  /* 0x0002800a11007388 */ /* 0x000fe80000000800 */
[----:B------:R-:W-:Y:S01]  /*08a0*/  STS [R22+0x380], R11 ;  /* 0x0003800b16007388 */ /* 0x000fe20000000800 */
[----:B------:R-:W-:-:S03]  /*08b0*/  LOP3.LUT R16, R16, 0x3fc, RZ, 0xc0, !PT ;  /* 0x000003fc10107812 */ /* 0x000fc600078ec0ff */
[----:B------:R-:W-:Y:S04]  /*08c0*/  STS [R21+0xc0], R12 ;  /* 0x0000c00c15007388 */ /* 0x000fe80000000800 */
[----:B------:R1:W-:Y:S04]  /*08d0*/  STS [R20+0x1c0], R13 ;  /* 0x0001c00d14007388 */ /* 0x0003e80000000800 */
[----:B------:R1:W-:Y:S04]  /*08e0*/  STS [R17+0x2c0], R14 ;  /* 0x0002c00e11007388 */ /* 0x0003e80000000800 */
[----:B------:R-:W-:Y:S01]  /*08f0*/  STS [R22+0x3c0], R15 ;  /* 0x0003c00f16007388 */ /* 0x000fe20000000800 */
[----:B---3--:R-:W-:-:S02]  /*0900*/  LOP3.LUT R4, R16, 0x400, RZ, 0xfc, !PT ;  /* 0x0000040010047812 */ /* 0x008fc400078efcff */
[----:B----4-:R-:W-:Y:S02]  /*0910*/  LOP3.LUT R5, R16, 0x800, RZ, 0xfc, !PT ;  /* 0x0000080010057812 */ /* 0x010fe400078efcff */
[----:B------:R-:W-:Y:S02]  /*0920*/  SHF.R.U32.HI R2, RZ, 0x2, R2 ;  /* 0x00000002ff027819 */ /* 0x000fe40000011602 */
[----:B------:R-:W-:Y:S02]  /*0930*/  SHF.R.U32.HI R4, RZ, 0x4, R4 ;  /* 0x00000004ff047819 */ /* 0x000fe40000011604 */
[----:B--2---:R-:W-:Y:S02]  /*0940*/  SHF.R.U32.HI R6, RZ, 0x4, R5 ;  /* 0x00000004ff067819 */ /* 0x004fe40000011605 */
[----:B------:R-:W-:Y:S02]  /*0950*/  LOP3.LUT R2, R2, 0x3c, RZ, 0xc0, !PT ;  /* 0x0000003c02027812 */ /* 0x000fe400078ec0ff */
[----:B------:R-:W-:-:S02]  /*0960*/  LOP3.LUT R4, R4, 0x7c, RZ, 0xc0, !PT ;  /* 0x0000007c04047812 */ /* 0x000fc400078ec0ff */
[----:B------:R-:W-:Y:S01]  /*0970*/  LOP3.LUT R6, R6, 0xbc, RZ, 0xc0, !PT ;  /* 0x000000bc06067812 */ /* 0x000fe200078ec0ff */
[----:B------:R-:W-:Y:S02]  /*0980*/  VIADD R5, R2, UR4 ;  /* 0x0000000402057c36 */ /* 0x000fe40008000000 */
[----:B-----5:R-:W-:Y:S02]  /*0990*/  VIADD R7, R4, UR4 ;  /* 0x0000000404077c36 */ /* 0x020fe40008000000 */
[----:B01----:R-:W-:Y:S02]  /*09a0*/  VIADD R9, R6, UR4 ;  /* 0x0000000406097c36 */ /* 0x003fe40008000000 */
[C---:B------:R-:W-:Y:S01]  /*09b0*/  IMAD R2, R16.reuse, 0x4, R5 ;  /* 0x0000000410027824 */ /* 0x040fe200078e0205 */
[----:B------:R-:W-:Y:S01]  /*09c0*/  BAR.SYNC.DEFER_BLOCKING 0x0 ;  /* 0x0000000000007b1d */ /* 0x000fe20000010000 */
[C---:B------:R-:W-:Y:S02]  /*09d0*/  IMAD R20, R16.reuse, 0x4, R7 ;  /* 0x0000000410147824 */ /* 0x040fe400078e0207 */
[----:B------:R-:W-:-:S03]  /*09e0*/  IMAD R24, R16, 0x4, R9 ;  /* 0x0000000410187824 */ /* 0x000fc600078e0209 */
[----:B------:R-:W-:Y:S04]  /*09f0*/  LDS R4, [R2] ;  /* 0x0000000002047984 */ /* 0x000fe80000000800 */
[----:B------:R-:W-:Y:S04]  /*0a00*/  LDS R5, [R2+0x4] ;  /* 0x0000040002057984 */ /* 0x000fe80000000800 */
[----:B------:R-:W-:Y:S04]  /*0a10*/  LDS R6, [R2+0x8] ;  /* 0x0000080002067984 */ /* 0x000fe80000000800 */
[----:B------:R-:W0:Y:S04]  /*0a20*/  LDS R7, [R2+0xc] ;  /* 0x00000c0002077984 */ /* 0x000e280000000800 */
[----:B------:R-:W-:Y:S04]  /*0a30*/  LDS R8, [R20+0x1000] ;  /* 0x0010000014087984 */ /* 0x000fe80000000800 */
[----:B------:R-:W-:Y:S04]  /*0a40*/  LDS R9, [R20+0x1004] ;  /* 0x0010040014097984 */ /* 0x000fe80000000800 */
[----:B------:R-:W-:Y:S04]  /*0a50*/  LDS R10, [R20+0x1008] ;  /* 0x00100800140a7984 */ /* 0x000fe80000000800 */
[----:B------:R1:W2:Y:S04]  /*0a60*/  LDS R11, [R20+0x100c] ;  /* 0x00100c00140b7984 */ /* 0x0002a80000000800 */
[----:B------:R-:W-:Y:S04]  /*0a70*/  LDS R12, [R24+0x2000] ;  /* 0x00200000180c7984 */ /* 0x000fe80000000800 */
[----:B------:R-:W-:Y:S04]  /*0a80*/  LDS R13, [R24+0x2004] ;  /* 0x00200400180d7984 */ /* 0x000fe80000000800 */
[----:B------:R-:W-:Y:S04]  /*0a90*/  LDS R14, [R24+0x2008] ;  /* 0x00200800180e7984 */ /* 0x000fe80000000800 */
[----:B------:R3:W4:Y:S01]  /*0aa0*/  LDS R15, [R24+0x200c] ;  /* 0x00200c00180f7984 */ /* 0x0007220000000800 */
[----:B------:R-:W-:-:S02]  /*0ab0*/  ISETP.GE.AND P0, PT, R0, 0x40, PT ;  /* 0x000000400000780c */ /* 0x000fc40003f06270 */
[----:B------:R-:W-:Y:S01]  /*0ac0*/  LOP3.LUT R17, R16, 0xc00, RZ, 0xfc, !PT ;  /* 0x00000c0010117812 */ /* 0x000fe200078efcff */
[--C-:B------:R-:W-:Y:S02]  /*0ad0*/  IMAD R21, R29, 0x40, R0.reuse ;  /* 0x000000401d157824 */ /* 0x100fe400078e0200 */
[----:B------:R-:W-:Y:S01]  /*0ae0*/  IMAD R23, R27, 0x40, R0 ;  /* 0x000000401b177824 */ /* 0x000fe200078e0200 */
[----:B------:R-:W-:Y:S01]  /*0af0*/  SHF.R.U32.HI R17, RZ, 0x4, R17 ;  /* 0x00000004ff117819 */ /* 0x000fe20000011611 */
[----:B-1----:R-:W-:-:S03]  /*0b00*/  IMAD.WIDE R20, R21, 0x4, R18 ;  /* 0x0000000415147825 */ /* 0x002fc600078e0212 */
[----:B------:R-:W-:Y:S01]  /*0b10*/  LOP3.LUT R17, R17, 0xfc, RZ, 0xc0, !PT ;  /* 0x000000fc11117812 */ /* 0x000fe200078ec0ff */
[----:B------:R-:W-:-:S04]  /*0b20*/  IMAD.WIDE R22, R23, 0x4, R18 ;  /* 0x0000000417167825 */ /* 0x000fc800078e0212 */
[----:B---3--:R-:W-:Y:S01]  /*0b30*/  IMAD.WIDE R24, R25, 0x4, R18 ;  /* 0x0000000419187825 */ /* 0x008fe200078e0212 */
[----:B0-----:R0:W-:Y:S03]  /*0b40*/  @!P0 STG.E.128 desc[UR6][R20.64], R4 ;  /* 0x0000000414008986 */ /* 0x0011e6000c101d06 */
[----:B------:R-:W-:Y:S01]  /*0b50*/  VIADD R17, R17, UR4 ;  /* 0x0000000411117c36 */ /* 0x000fe20008000000 */
[----:B--2---:R0:W-:Y:S03]  /*0b60*/  @!P0 STG.E.128 desc[UR6][R22.64], R8 ;  /* 0x0000000816008986 */ /* 0x0041e6000c101d06 */
[----:B------:R-:W-:Y:S01]  /*0b70*/  IMAD R17, R16, 0x4, R17 ;  /* 0x0000000410117824 */ /* 0x000fe200078e0211 */
[----:B----4-:R0:W-:Y:S02]  /*0b80*/  @!P0 STG.E.128 desc[UR6][R24.64], R12 ;  /* 0x0000000c18008986 */ /* 0x0101e4000c101d06 */
[----:B0-----:R-:W-:Y:S05]  /*0b90*/  @P0 EXIT ;  /* 0x000000000000094d */ /* 0x001fea0003800000 */
[----:B0-----:R-:W-:Y:S01]  /*0ba0*/  LDS R4, [R17+0x3000] ;  /* 0x0030000011047984 */ /* 0x001fe20000000800 */
[----:B------:R-:W-:-:S03]  /*0bb0*/  IMAD R3, R3, 0x40, R0 ;  /* 0x0000004003037824 */ /* 0x000fc600078e0200 */
[----:B------:R-:W-:Y:S01]  /*0bc0*/  LDS R5, [R17+0x3004] ;  /* 0x0030040011057984 */ /* 0x000fe20000000800 */
[----:B------:R-:W-:-:S03]  /*0bd0*/  IMAD.WIDE R18, R3, 0x4, R18 ;  /* 0x0000000403127825 */ /* 0x000fc600078e0212 */
[----:B------:R-:W-:Y:S04]  /*0be0*/  LDS R6, [R17+0x3008] ;  /* 0x0030080011067984 */ /* 0x000fe80000000800 */
[----:B------:R-:W0:Y:S04]  /*0bf0*/  LDS R7, [R17+0x300c] ;  /* 0x00300c0011077984 */ /* 0x000e280000000800 */
[----:B0-----:R-:W-:Y:S01]  /*0c00*/  STG.E.128 desc[UR6][R18.64], R4 ;  /* 0x0000000412007986 */ /* 0x001fe2000c101d06 */
[----:B------:R-:W-:Y:S05]  /*0c10*/  EXIT ;  /* 0x000000000000794d */ /* 0x000fea0003800000 */
.L_x_0:
[----:B------:R-:W-:-:S00]  /*0c20*/  BRA `(.L_x_0) ;  /* 0xfffffffc00fc7947 */ /* 0x000fc0000383ffff */
[----:B------:R-:W-:-:S00]  /*0c30*/  NOP ;  /* 0x0000000000007918 */ /* 0x000fc00000000000 */
        /* <DEDUP_REMOVED lines=12> */
.L_x_1:


//--------------------- .nv.shared.triton_poi_fused_convolution_max_pool2d_with_indices_relu_19 --------------------------
	.section	.nv.shared.triton_poi_fused_convolution_max_pool2d_with_indices_relu_19,"aw",@nobits
	.sectionflags	@""
	.align	16
	.zero		1024


//--------------------- .nv.constant0.triton_poi_fused_convolution_max_pool2d_with_indices_relu_19 --------------------------
	.section	.nv.constant0.triton_poi_fused_convolution_max_pool2d_with_indices_relu_19,"a",@progbits
	.sectionflags	@""
	.align	4
.nv.constant0.triton_poi_fused_convolution_max_pool2d_with_indices_relu_19:
	.zero		560
